//
// Generated by NVIDIA NVVM Compiler
//
// Compiler Build ID: CL-36424714
// Cuda compilation tools, release 13.0, V13.0.88
// Based on NVVM 20.0.0
//

.version 9.0
.target sm_100
.address_size 64

	// .globl	_Z11vector_swapPfS_S_i

.visible .entry _Z11vector_swapPfS_S_i(
	.param .u64 .ptr .align 1 _Z11vector_swapPfS_S_i_param_0,
	.param .u64 .ptr .align 1 _Z11vector_swapPfS_S_i_param_1,
	.param .u64 .ptr .align 1 _Z11vector_swapPfS_S_i_param_2,
	.param .u32 _Z11vector_swapPfS_S_i_param_3
)
{
	.reg .pred 	%p<2>;
	.reg .b32 	%r<6>;
	.reg .b32 	%f<4>;
	.reg .b64 	%rd<11>;

	ld.param.u64 	%rd1, [_Z11vector_swapPfS_S_i_param_0];
	ld.param.u64 	%rd2, [_Z11vector_swapPfS_S_i_param_1];
	ld.param.u64 	%rd3, [_Z11vector_swapPfS_S_i_param_2];
	ld.param.u32 	%r2, [_Z11vector_swapPfS_S_i_param_3];
	mov.u32 	%r3, %tid.x;
	mov.u32 	%r4, %ntid.x;
	mov.u32 	%r5, %ctaid.x;
	mad.lo.s32 	%r1, %r4, %r5, %r3;
	setp.ge.s32 	%p1, %r1, %r2;
	@%p1 bra 	$L__BB0_2;
	cvta.to.global.u64 	%rd4, %rd1;
	cvta.to.global.u64 	%rd5, %rd3;
	cvta.to.global.u64 	%rd6, %rd2;
	mul.wide.s32 	%rd7, %r1, 4;
	add.s64 	%rd8, %rd4, %rd7;
	ld.global.f32 	%f1, [%rd8];
	add.s64 	%rd9, %rd5, %rd7;
	st.global.f32 	[%rd9], %f1;
	add.s64 	%rd10, %rd6, %rd7;
	ld.global.f32 	%f2, [%rd10];
	st.global.f32 	[%rd8], %f2;
	ld.global.f32 	%f3, [%rd9];
	st.global.f32 	[%rd10], %f3;
$L__BB0_2:
	ret;

}


// ===== COMPILED SASS (sm_100) =====

	.target	sm_100

	.elftype	@"ET_EXEC"


//--------------------- .note.nv.tkinfo           --------------------------
	.section	.note.nv.tkinfo,"",@"SHT_NOTE"
	.sectionflags	@"SHF_NOTE_NV_TKINFO"
	.tkinfo
        /*0018*/ 	.word	0x00000002
        /*0030*/ 	.string	""
        /*0030*/ 	.string	"ptxas"
        /*0030*/ 	.string	"Cuda compilation tools, release 13.0, V13.0.88"
        /*0030*/ 	.string	"Build cuda_13.0.r13.0/compiler.36424714_0"
        /*0030*/ 	.string	"-arch sm_100 -m 64 "



//--------------------- .note.nv.cuinfo           --------------------------
	.section	.note.nv.cuinfo,"",@"SHT_NOTE"
	.sectionflags	@"SHF_NOTE_NV_CUINFO"
        /*0018*/ 	.short	0x0002
        /*001a*/ 	.short	0x0064
        /*001c*/ 	.short	0x0082
	.zero		2


//--------------------- .nv.info                  --------------------------
	.section	.nv.info,"",@"SHT_CUDA_INFO"
	.align	4


	//----- nvinfo : EIATTR_REGCOUNT
	.align		4
        /*0000*/ 	.byte	0x04, 0x2f
        /*0002*/ 	.short	(.L_1 - .L_0)
	.align		4
.L_0:
        /*0004*/ 	.word	index@(_Z11vector_swapPfS_S_i)
        /*0008*/ 	.word	0x00000010


	//----- nvinfo : EIATTR_FRAME_SIZE
	.align		4
.L_1:
        /*000c*/ 	.byte	0x04, 0x11
        /*000e*/ 	.short	(.L_3 - .L_2)
	.align		4
.L_2:
        /*0010*/ 	.word	index@(_Z11vector_swapPfS_S_i)
        /*0014*/ 	.word	0x00000000


	//----- nvinfo : EIATTR_MIN_STACK_SIZE
	.align		4
.L_3:
        /*0018*/ 	.byte	0x04, 0x12
        /*001a*/ 	.short	(.L_5 - .L_4)
	.align		4
.L_4:
        /*001c*/ 	.word	index@(_Z11vector_swapPfS_S_i)
        /*0020*/ 	.word	0x00000000
.L_5:


//--------------------- .nv.compat                --------------------------
	.section	.nv.compat,"",@"SHT_CUDA_COMPAT_INFO"
	.align	4
        /*0000*/ 	.byte	0x02, 0x09, 0x00, 0x00, 0x02, 0x02, 0x01, 0x00, 0x02, 0x05, 0x05, 0x00, 0x03, 0x07, 0x01, 0x01
        /*0010*/ 	.byte	0x02, 0x03, 0x00, 0x00, 0x02, 0x06, 0x01, 0x00, 0x04, 0x0b, 0x08, 0x00, 0x09, 0x00, 0x00, 0x00
        /*0020*/ 	.byte	0x00, 0x00, 0x00, 0x00


//--------------------- .nv.info._Z11vector_swapPfS_S_i --------------------------
	.section	.nv.info._Z11vector_swapPfS_S_i,"",@"SHT_CUDA_INFO"
	.sectionflags	@""
	.align	4


	//----- nvinfo : EIATTR_CUDA_API_VERSION
	.align		4
        /*0000*/ 	.byte	0x04, 0x37
        /*0002*/ 	.short	(.L_7 - .L_6)
.L_6:
        /*0004*/ 	.word	0x00000082


	//----- nvinfo : EIATTR_KPARAM_INFO
	.align		4
.L_7:
        /*0008*/ 	.byte	0x04, 0x17
        /*000a*/ 	.short	(.L_9 - .L_8)
.L_8:
        /*000c*/ 	.word	0x00000000
        /*0010*/ 	.short	0x0003
        /*0012*/ 	.short	0x0018
        /*0014*/ 	.byte	0x00, 0xf0, 0x11, 0x00


	//----- nvinfo : EIATTR_KPARAM_INFO
	.align		4
.L_9:
        /*0018*/ 	.byte	0x04, 0x17
        /*001a*/ 	.short	(.L_11 - .L_10)
.L_10:
        /*001c*/ 	.word	0x00000000
        /*0020*/ 	.short	0x0002
        /*0022*/ 	.short	0x0010
        /*0024*/ 	.byte	0x00, 0xf5, 0x21, 0x00


	//----- nvinfo : EIATTR_KPARAM_INFO
	.align		4
.L_11:
        /*0028*/ 	.byte	0x04, 0x17
        /*002a*/ 	.short	(.L_13 - .L_12)
.L_12:
        /*002c*/ 	.word	0x00000000
        /*0030*/ 	.short	0x0001
        /*0032*/ 	.short	0x0008
        /*0034*/ 	.byte	0x00, 0xf5, 0x21, 0x00


	//----- nvinfo : EIATTR_KPARAM_INFO
	.align		4
.L_13:
        /*0038*/ 	.byte	0x04, 0x17
        /*003a*/ 	.short	(.L_15 - .L_14)
.L_14:
        /*003c*/ 	.word	0x00000000
        /*0040*/ 	.short	0x0000
        /*0042*/ 	.short	0x0000
        /*0044*/ 	.byte	0x00, 0xf5, 0x21, 0x00


	//----- nvinfo : EIATTR_SPARSE_MMA_MASK
	.align		4
.L_15:
        /*0048*/ 	.byte	0x03, 0x50
        /*004a*/ 	.short	0x0000


	//----- nvinfo : EIATTR_MAXREG_COUNT
	.align		4
        /*004c*/ 	.byte	0x03, 0x1b
        /*004e*/ 	.short	0x00ff


	//----- nvinfo : EIATTR_MERCURY_ISA_VERSION
	.align		4
        /*0050*/ 	.byte	0x03, 0x5f
        /*0052*/ 	.short	0x0101


	//----- nvinfo : EIATTR_VRC_CTA_INIT_COUNT
	.align		4
        /*0054*/ 	.byte	0x02, 0x4a
	.zero		1
	.zero		1


	//----- nvinfo : EIATTR_EXIT_INSTR_OFFSETS
	.align		4
        /*0058*/ 	.byte	0x04, 0x1c
        /*005a*/ 	.short	(.L_17 - .L_16)


	//   ....[0]....
.L_16:
        /*005c*/ 	.word	0x00000070


	//   ....[1]....
        /*0060*/ 	.word	0x00000150


	//----- nvinfo : EIATTR_CBANK_PARAM_SIZE
	.align		4
.L_17:
        /*0064*/ 	.byte	0x03, 0x19
        /*0066*/ 	.short	0x001c


	//----- nvinfo : EIATTR_PARAM_CBANK
	.align		4
        /*0068*/ 	.byte	0x04, 0x0a
        /*006a*/ 	.short	(.L_19 - .L_18)
	.align		4
.L_18:
        /*006c*/ 	.word	index@(.nv.constant0._Z11vector_swapPfS_S_i)
        /*0070*/ 	.short	0x0380
        /*0072*/ 	.short	0x001c


	//----- nvinfo : EIATTR_SW_WAR
	.align		4
.L_19:
        /*0074*/ 	.byte	0x04, 0x36
        /*0076*/ 	.short	(.L_21 - .L_20)
.L_20:
        /*0078*/ 	.word	0x00000008
.L_21:


//--------------------- .nv.callgraph             --------------------------
	.section	.nv.callgraph,"",@"SHT_CUDA_CALLGRAPH"
	.align	4
	.sectionentsize	8
	.align		4
        /*0000*/ 	.word	0x00000000
	.align		4
        /*0004*/ 	.word	0xffffffff
	.align		4
        /*0008*/ 	.word	0x00000000
	.align		4
        /*000c*/ 	.word	0xfffffffe
	.align		4
        /*0010*/ 	.word	0x00000000
	.align		4
        /*0014*/ 	.word	0xfffffffd
	.align		4
        /*0018*/ 	.word	0x00000000
	.align		4
        /*001c*/ 	.word	0xfffffffc


//--------------------- .text._Z11vector_swapPfS_S_i --------------------------
	.section	.text._Z11vector_swapPfS_S_i,"ax",@progbits
	.align	128
        .global         _Z11vector_swapPfS_S_i
        .type           _Z11vector_swapPfS_S_i,@function
        .size           _Z11vector_swapPfS_S_i,(.L_x_1 - _Z11vector_swapPfS_S_i)
        .other          _Z11vector_swapPfS_S_i,@"STO_CUDA_ENTRY STV_DEFAULT"
_Z11vector_swapPfS_S_i:
.text._Z11vector_swapPfS_S_i:
[----:B------:R-:W-:Y:S01]  /*0000*/  LDC R1, c[0x0][0x37c] ;  /* 0x0000df00ff017b82 */ /* 0x000fe20000000800 */
[----:B------:R-:W0:Y:S01]  /*0010*/  S2R R9, SR_TID.X ;  /* 0x0000000000097919 */ /* 0x000e220000002100 */
[----:B------:R-:W0:Y:S01]  /*0020*/  LDCU UR4, c[0x0][0x360] ;  /* 0x00006c00ff0477ac */ /* 0x000e220008000800 */
[----:B------:R-:W0:Y:S01]  /*0030*/  S2R R0, SR_CTAID.X ;  /* 0x0000000000007919 */ /* 0x000e220000002500 */
[----:B------:R-:W1:Y:S01]  /*0040*/  LDCU UR5, c[0x0][0x398] ;  /* 0x00007300ff0577ac */ /* 0x000e620008000800 */
[----:B0-----:R-:W-:-:S05]  /*0050*/  IMAD R9, R0, UR4, R9 ;  /* 0x0000000400097c24 */ /* 0x001fca000f8e0209 */
[----:B-1----:R-:W-:-:S13]  /*0060*/  ISETP.GE.AND P0, PT, R9, UR5, PT ;  /* 0x0000000509007c0c */ /* 0x002fda000bf06270 */
[----:B------:R-:W-:Y:S05]  /*0070*/  @P0 EXIT ;  /* 0x000000000000094d */ /* 0x000fea0003800000 */
[----:B------:R-:W0:Y:S01]  /*0080*/  LDC.64 R2, c[0x0][0x380] ;  /* 0x0000e000ff027b82 */ /* 0x000e220000000a00 */
[----:B------:R-:W1:Y:S07]  /*0090*/  LDCU.64 UR4, c[0x0][0x358] ;  /* 0x00006b00ff0477ac */ /* 0x000e6e0008000a00 */
[----:B------:R-:W2:Y:S08]  /*00a0*/  LDC.64 R4, c[0x0][0x390] ;  /* 0x0000e400ff047b82 */ /* 0x000eb00000000a00 */
[----:B------:R-:W3:Y:S01]  /*00b0*/  LDC.64 R6, c[0x0][0x388] ;  /* 0x0000e200ff067b82 */ /* 0x000ee20000000a00 */
[----:B0-----:R-:W-:-:S05]  /*00c0*/  IMAD.WIDE R2, R9, 0x4, R2 ;  /* 0x0000000409027825 */ /* 0x001fca00078e0202 */
[----:B-1----:R-:W4:Y:S01]  /*00d0*/  LDG.E R11, desc[UR4][R2.64] ;  /* 0x00000004020b7981 */ /* 0x002f22000c1e1900 */
[----:B--2---:R-:W-:-:S04]  /*00e0*/  IMAD.WIDE R4, R9, 0x4, R4 ;  /* 0x0000000409047825 */ /* 0x004fc800078e0204 */
[----:B---3--:R-:W-:Y:S01]  /*00f0*/  IMAD.WIDE R6, R9, 0x4, R6 ;  /* 0x0000000409067825 */ /* 0x008fe200078e0206 */
[----:B----4-:R-:W-:Y:S04]  /*0100*/  STG.E desc[UR4][R4.64], R11 ;  /* 0x0000000b04007986 */ /* 0x010fe8000c101904 */
[----:B------:R-:W2:Y:S04]  /*0110*/  LDG.E R9, desc[UR4][R6.64] ;  /* 0x0000000406097981 */ /* 0x000ea8000c1e1900 */
[----:B--2---:R-:W-:Y:S04]  /*0120*/  STG.E desc[UR4][R2.64], R9 ;  /* 0x0000000902007986 */ /* 0x004fe8000c101904 */
[----:B------:R-:W2:Y:S04]  /*0130*/  LDG.E R13, desc[UR4][R4.64] ;  /* 0x00000004040d7981 */ /* 0x000ea8000c1e1900 */
[----:B--2---:R-:W-:Y:S01]  /*0140*/  STG.E desc[UR4][R6.64], R13 ;  /* 0x0000000d06007986 */ /* 0x004fe2000c101904 */
[----:B------:R-:W-:Y:S05]  /*0150*/  EXIT ;  /* 0x000000000000794d */ /* 0x000fea0003800000 */
.L_x_0:
[----:B------:R-:W-:-:S00]  /*0160*/  BRA `(.L_x_0) ;  /* 0xfffffffc00fc7947 */ /* 0x000fc0000383ffff */
[----:B------:R-:W-:-:S00]  /*0170*/  NOP ;  /* 0x0000000000007918 */ /* 0x000fc00000000000 */
        /* <DEDUP_REMOVED lines=8> */
.L_x_1:


//--------------------- .nv.shared.reserved.0     --------------------------
	.section	.nv.shared.reserved.0,"aw",@nobits
	.weak		__nv_reservedSMEM_offset_0_alias
	.size		__nv_reservedSMEM_offset_0_alias, 0, 64
	.other		__nv_reservedSMEM_offset_0_alias,@"STO_CUDA_RESERVED_SHARED STV_DEFAULT"
__nv_reservedSMEM_offset_0_alias:
	.zero		0
	.zero		64


//--------------------- .nv.constant0._Z11vector_swapPfS_S_i --------------------------
	.section	.nv.constant0._Z11vector_swapPfS_S_i,"a",@progbits
	.sectionflags	@""
	.align	4
.nv.constant0._Z11vector_swapPfS_S_i:
	.zero		924


//--------------------- SYMBOLS --------------------------

	.type		.nv.reservedSmem.offset0,@object
	.size		.nv.reservedSmem.offset0,0x4
